//
// Generated by NVIDIA NVVM Compiler
//
// Compiler Build ID: CL-36424714
// Cuda compilation tools, release 13.0, V13.0.88
// Based on NVVM 20.0.0
//

.version 9.0
.target sm_100
.address_size 64

	// .globl	_Z3addiPdS_S_Pi
.extern .func  (.param .b32 func_retval0) vprintf
(
	.param .b64 vprintf_param_0,
	.param .b64 vprintf_param_1
)
;
.global .align 1 .b8 $str[15] = {69, 114, 114, 111, 114, 58, 32, 105, 32, 61, 32, 37, 100, 10};

.visible .entry _Z3addiPdS_S_Pi(
	.param .u32 _Z3addiPdS_S_Pi_param_0,
	.param .u64 .ptr .align 1 _Z3addiPdS_S_Pi_param_1,
	.param .u64 .ptr .align 1 _Z3addiPdS_S_Pi_param_2,
	.param .u64 .ptr .align 1 _Z3addiPdS_S_Pi_param_3,
	.param .u64 .ptr .align 1 _Z3addiPdS_S_Pi_param_4
)
{
	.local .align 8 .b8 	__local_depot0[8];
	.reg .b64 	%SP;
	.reg .b64 	%SPL;
	.reg .pred 	%p<2>;
	.reg .b32 	%r<10>;
	.reg .b64 	%rd<17>;
	.reg .b64 	%fd<4>;

	mov.u64 	%SPL, __local_depot0;
	cvta.local.u64 	%SP, %SPL;
	ld.param.u32 	%r2, [_Z3addiPdS_S_Pi_param_0];
	ld.param.u64 	%rd1, [_Z3addiPdS_S_Pi_param_1];
	ld.param.u64 	%rd2, [_Z3addiPdS_S_Pi_param_2];
	ld.param.u64 	%rd3, [_Z3addiPdS_S_Pi_param_3];
	ld.param.u64 	%rd4, [_Z3addiPdS_S_Pi_param_4];
	mov.u32 	%r3, %ctaid.x;
	mov.u32 	%r4, %ntid.x;
	mov.u32 	%r5, %tid.x;
	mad.lo.s32 	%r1, %r3, %r4, %r5;
	setp.ge.s32 	%p1, %r1, %r2;
	@%p1 bra 	$L__BB0_2;
	cvta.to.global.u64 	%rd10, %rd1;
	cvta.to.global.u64 	%rd11, %rd2;
	cvta.to.global.u64 	%rd12, %rd3;
	mul.wide.s32 	%rd13, %r1, 8;
	add.s64 	%rd14, %rd10, %rd13;
	ld.global.f64 	%fd1, [%rd14];
	add.s64 	%rd15, %rd11, %rd13;
	ld.global.f64 	%fd2, [%rd15];
	add.f64 	%fd3, %fd1, %fd2;
	add.s64 	%rd16, %rd12, %rd13;
	st.global.f64 	[%rd16], %fd3;
	bra.uni 	$L__BB0_3;
$L__BB0_2:
	add.u64 	%rd5, %SP, 0;
	add.u64 	%rd6, %SPL, 0;
	cvta.to.global.u64 	%rd7, %rd4;
	ld.global.u32 	%r6, [%rd7];
	min.s32 	%r7, %r6, %r1;
	st.global.u32 	[%rd7], %r7;
	st.local.u32 	[%rd6], %r1;
	mov.u64 	%rd8, $str;
	cvta.global.u64 	%rd9, %rd8;
	{ // callseq 0, 0
	.param .b64 param0;
	st.param.b64 	[param0], %rd9;
	.param .b64 param1;
	st.param.b64 	[param1], %rd5;
	.param .b32 retval0;
	call.uni (retval0), 
	vprintf, 
	(
	param0, 
	param1
	);
	ld.param.b32 	%r8, [retval0];
	} // callseq 0
$L__BB0_3:
	ret;

}


// ===== COMPILED SASS (sm_100) =====

	.target	sm_100

	.elftype	@"ET_EXEC"


//--------------------- .note.nv.tkinfo           --------------------------
	.section	.note.nv.tkinfo,"",@"SHT_NOTE"
	.sectionflags	@"SHF_NOTE_NV_TKINFO"
	.tkinfo
        /*0018*/ 	.word	0x00000002
        /*0030*/ 	.string	""
        /*0030*/ 	.string	"ptxas"
        /*0030*/ 	.string	"Cuda compilation tools, release 13.0, V13.0.88"
        /*0030*/ 	.string	"Build cuda_13.0.r13.0/compiler.36424714_0"
        /*0030*/ 	.string	"-arch sm_100 -m 64 "



//--------------------- .note.nv.cuinfo           --------------------------
	.section	.note.nv.cuinfo,"",@"SHT_NOTE"
	.sectionflags	@"SHF_NOTE_NV_CUINFO"
        /*0018*/ 	.short	0x0002
        /*001a*/ 	.short	0x0064
        /*001c*/ 	.short	0x0082
	.zero		2


//--------------------- .nv.info                  --------------------------
	.section	.nv.info,"",@"SHT_CUDA_INFO"
	.align	4


	//----- nvinfo : EIATTR_REGCOUNT
	.align		4
        /*0000*/ 	.byte	0x04, 0x2f
        /*0002*/ 	.short	(.L_2 - .L_1)
	.align		4
.L_1:
        /*0004*/ 	.word	index@(_Z3addiPdS_S_Pi)
        /*0008*/ 	.word	0x00000018


	//----- nvinfo : EIATTR_FRAME_SIZE
	.align		4
.L_2:
        /*000c*/ 	.byte	0x04, 0x11
        /*000e*/ 	.short	(.L_4 - .L_3)
	.align		4
.L_3:
        /*0010*/ 	.word	index@(_Z3addiPdS_S_Pi)
        /*0014*/ 	.word	0x00000008


	//----- nvinfo : EIATTR_MIN_STACK_SIZE
	.align		4
.L_4:
        /*0018*/ 	.byte	0x04, 0x12
        /*001a*/ 	.short	(.L_6 - .L_5)
	.align		4
.L_5:
        /*001c*/ 	.word	index@(_Z3addiPdS_S_Pi)
        /*0020*/ 	.word	0x00000008
.L_6:


//--------------------- .nv.compat                --------------------------
	.section	.nv.compat,"",@"SHT_CUDA_COMPAT_INFO"
	.align	4
        /*0000*/ 	.byte	0x02, 0x09, 0x00, 0x00, 0x02, 0x02, 0x01, 0x00, 0x02, 0x05, 0x05, 0x00, 0x03, 0x07, 0x01, 0x01
        /*0010*/ 	.byte	0x02, 0x03, 0x00, 0x00, 0x02, 0x06, 0x01, 0x00, 0x04, 0x0b, 0x08, 0x00, 0x01, 0x00, 0x00, 0x00
        /*0020*/ 	.byte	0x00, 0x00, 0x00, 0x00


//--------------------- .nv.info._Z3addiPdS_S_Pi  --------------------------
	.section	.nv.info._Z3addiPdS_S_Pi,"",@"SHT_CUDA_INFO"
	.sectionflags	@""
	.align	4


	//----- nvinfo : EIATTR_CUDA_API_VERSION
	.align		4
        /*0000*/ 	.byte	0x04, 0x37
        /*0002*/ 	.short	(.L_8 - .L_7)
.L_7:
        /*0004*/ 	.word	0x00000082


	//----- nvinfo : EIATTR_KPARAM_INFO
	.align		4
.L_8:
        /*0008*/ 	.byte	0x04, 0x17
        /*000a*/ 	.short	(.L_10 - .L_9)
.L_9:
        /*000c*/ 	.word	0x00000000
        /*0010*/ 	.short	0x0004
        /*0012*/ 	.short	0x0020
        /*0014*/ 	.byte	0x00, 0xf5, 0x21, 0x00


	//----- nvinfo : EIATTR_KPARAM_INFO
	.align		4
.L_10:
        /*0018*/ 	.byte	0x04, 0x17
        /*001a*/ 	.short	(.L_12 - .L_11)
.L_11:
        /*001c*/ 	.word	0x00000000
        /*0020*/ 	.short	0x0003
        /*0022*/ 	.short	0x0018
        /*0024*/ 	.byte	0x00, 0xf5, 0x21, 0x00


	//----- nvinfo : EIATTR_KPARAM_INFO
	.align		4
.L_12:
        /*0028*/ 	.byte	0x04, 0x17
        /*002a*/ 	.short	(.L_14 - .L_13)
.L_13:
        /*002c*/ 	.word	0x00000000
        /*0030*/ 	.short	0x0002
        /*0032*/ 	.short	0x0010
        /*0034*/ 	.byte	0x00, 0xf5, 0x21, 0x00


	//----- nvinfo : EIATTR_KPARAM_INFO
	.align		4
.L_14:
        /*0038*/ 	.byte	0x04, 0x17
        /*003a*/ 	.short	(.L_16 - .L_15)
.L_15:
        /*003c*/ 	.word	0x00000000
        /*0040*/ 	.short	0x0001
        /*0042*/ 	.short	0x0008
        /*0044*/ 	.byte	0x00, 0xf5, 0x21, 0x00


	//----- nvinfo : EIATTR_KPARAM_INFO
	.align		4
.L_16:
        /*0048*/ 	.byte	0x04, 0x17
        /*004a*/ 	.short	(.L_18 - .L_17)
.L_17:
        /*004c*/ 	.word	0x00000000
        /*0050*/ 	.short	0x0000
        /*0052*/ 	.short	0x0000
        /*0054*/ 	.byte	0x00, 0xf0, 0x11, 0x00


	//----- nvinfo : EIATTR_SPARSE_MMA_MASK
	.align		4
.L_18:
        /*0058*/ 	.byte	0x03, 0x50
        /*005a*/ 	.short	0x0000


	//----- nvinfo : EIATTR_MAXREG_COUNT
	.align		4
        /*005c*/ 	.byte	0x03, 0x1b
        /*005e*/ 	.short	0x00ff


	//----- nvinfo : EIATTR_EXTERNS
	.align		4
        /*0060*/ 	.byte	0x04, 0x0f
        /*0062*/ 	.short	(.L_20 - .L_19)


	//   ....[0]....
	.align		4
.L_19:
        /*0064*/ 	.word	index@(vprintf)


	//----- nvinfo : EIATTR_MERCURY_ISA_VERSION
	.align		4
.L_20:
        /*0068*/ 	.byte	0x03, 0x5f
        /*006a*/ 	.short	0x0101


	//----- nvinfo : EIATTR_VRC_CTA_INIT_COUNT
	.align		4
        /*006c*/ 	.byte	0x02, 0x4a
	.zero		1
	.zero		1


	//----- nvinfo : EIATTR_SYSCALL_OFFSETS
	.align		4
        /*0070*/ 	.byte	0x04, 0x46
        /*0072*/ 	.short	(.L_22 - .L_21)


	//   ....[0]....
.L_21:
        /*0074*/ 	.word	0x00000240


	//----- nvinfo : EIATTR_EXIT_INSTR_OFFSETS
	.align		4
.L_22:
        /*0078*/ 	.byte	0x04, 0x1c
        /*007a*/ 	.short	(.L_24 - .L_23)


	//   ....[0]....
.L_23:
        /*007c*/ 	.word	0x00000180


	//   ....[1]....
        /*0080*/ 	.word	0x00000250


	//----- nvinfo : EIATTR_CRS_STACK_SIZE
	.align		4
.L_24:
        /*0084*/ 	.byte	0x04, 0x1e
        /*0086*/ 	.short	(.L_26 - .L_25)
.L_25:
        /*0088*/ 	.word	0x00000000


	//----- nvinfo : EIATTR_CBANK_PARAM_SIZE
	.align		4
.L_26:
        /*008c*/ 	.byte	0x03, 0x19
        /*008e*/ 	.short	0x0028


	//----- nvinfo : EIATTR_PARAM_CBANK
	.align		4
        /*0090*/ 	.byte	0x04, 0x0a
        /*0092*/ 	.short	(.L_28 - .L_27)
	.align		4
.L_27:
        /*0094*/ 	.word	index@(.nv.constant0._Z3addiPdS_S_Pi)
        /*0098*/ 	.short	0x0380
        /*009a*/ 	.short	0x0028


	//----- nvinfo : EIATTR_SW_WAR
	.align		4
.L_28:
        /*009c*/ 	.byte	0x04, 0x36
        /*009e*/ 	.short	(.L_30 - .L_29)
.L_29:
        /*00a0*/ 	.word	0x00000008
.L_30:


//--------------------- .nv.callgraph             --------------------------
	.section	.nv.callgraph,"",@"SHT_CUDA_CALLGRAPH"
	.align	4
	.sectionentsize	8
	.align		4
        /*0000*/ 	.word	0x00000000
	.align		4
        /*0004*/ 	.word	0xffffffff
	.align		4
        /*0008*/ 	.word	index@(_Z3addiPdS_S_Pi)
	.align		4
        /*000c*/ 	.word	index@(vprintf)
	.align		4
        /*0010*/ 	.word	0x00000000
	.align		4
        /*0014*/ 	.word	0xfffffffe
	.align		4
        /*0018*/ 	.word	0x00000000
	.align		4
        /*001c*/ 	.word	0xfffffffd
	.align		4
        /*0020*/ 	.word	0x00000000
	.align		4
        /*0024*/ 	.word	0xfffffffc


//--------------------- .nv.constant4             --------------------------
	.section	.nv.constant4,"a",@progbits
	.align	8
	.align		8
.nv.constant4:
        /*0000*/ 	.dword	vprintf
	.align		8
        /*0008*/ 	.dword	$str


//--------------------- .text._Z3addiPdS_S_Pi     --------------------------
	.section	.text._Z3addiPdS_S_Pi,"ax",@progbits
	.align	128
        .global         _Z3addiPdS_S_Pi
        .type           _Z3addiPdS_S_Pi,@function
        .size           _Z3addiPdS_S_Pi,(.L_x_3 - _Z3addiPdS_S_Pi)
        .other          _Z3addiPdS_S_Pi,@"STO_CUDA_ENTRY STV_DEFAULT"
_Z3addiPdS_S_Pi:
.text._Z3addiPdS_S_Pi:
[----:B------:R-:W0:Y:S01]  /*0000*/  LDC R1, c[0x0][0x37c] ;  /* 0x0000df00ff017b82 */ /* 0x000e220000000800 */
[----:B------:R-:W1:Y:S01]  /*0010*/  S2R R3, SR_TID.X ;  /* 0x0000000000037919 */ /* 0x000e620000002100 */
[----:B------:R-:W2:Y:S06]  /*0020*/  LDCU UR5, c[0x0][0x2fc] ;  /* 0x00005f80ff0577ac */ /* 0x000eac0008000800 */
[----:B------:R-:W1:Y:S01]  /*0030*/  S2UR UR6, SR_CTAID.X ;  /* 0x00000000000679c3 */ /* 0x000e620000002500 */
[----:B0-----:R-:W-:Y:S01]  /*0040*/  VIADD R1, R1, 0xfffffff8 ;  /* 0xfffffff801017836 */ /* 0x001fe20000000000 */
[----:B------:R-:W0:Y:S01]  /*0050*/  LDCU UR7, c[0x0][0x380] ;  /* 0x00007000ff0777ac */ /* 0x000e220008000800 */
[----:B------:R-:W3:Y:S05]  /*0060*/  LDCU UR4, c[0x0][0x2f8] ;  /* 0x00005f00ff0477ac */ /* 0x000eea0008000800 */
[----:B------:R-:W1:Y:S01]  /*0070*/  LDC R0, c[0x0][0x360] ;  /* 0x0000d800ff007b82 */ /* 0x000e620000000800 */
[----:B------:R-:W4:Y:S01]  /*0080*/  LDCU.64 UR36, c[0x0][0x358] ;  /* 0x00006b00ff2477ac */ /* 0x000f220008000a00 */
[----:B---3--:R-:W-:-:S05]  /*0090*/  IADD3 R6, P1, PT, R1, UR4, RZ ;  /* 0x0000000401067c10 */ /* 0x008fca000ff3e0ff */
[----:B--2---:R-:W-:Y:S02]  /*00a0*/  IMAD.X R7, RZ, RZ, UR5, P1 ;  /* 0x00000005ff077e24 */ /* 0x004fe400088e06ff */
[----:B-1----:R-:W-:-:S05]  /*00b0*/  IMAD R0, R0, UR6, R3 ;  /* 0x0000000600007c24 */ /* 0x002fca000f8e0203 */
[----:B0-----:R-:W-:-:S13]  /*00c0*/  ISETP.GE.AND P0, PT, R0, UR7, PT ;  /* 0x0000000700007c0c */ /* 0x001fda000bf06270 */
[----:B----4-:R-:W-:Y:S05]  /*00d0*/  @P0 BRA `(.L_x_0) ;  /* 0x00000000002c0947 */ /* 0x010fea0003800000 */
[----:B------:R-:W0:Y:S08]  /*00e0*/  LDC.64 R2, c[0x0][0x388] ;  /* 0x0000e200ff027b82 */ /* 0x000e300000000a00 */
[----:B------:R-:W1:Y:S08]  /*00f0*/  LDC.64 R4, c[0x0][0x390] ;  /* 0x0000e400ff047b82 */ /* 0x000e700000000a00 */
[----:B------:R-:W2:Y:S01]  /*0100*/  LDC.64 R8, c[0x0][0x398] ;  /* 0x0000e600ff087b82 */ /* 0x000ea20000000a00 */
[----:B0-----:R-:W-:-:S06]  /*0110*/  IMAD.WIDE R2, R0, 0x8, R2 ;  /* 0x0000000800027825 */ /* 0x001fcc00078e0202 */
[----:B------:R-:W3:Y:S01]  /*0120*/  LDG.E.64 R2, desc[UR36][R2.64] ;  /* 0x0000002402027981 */ /* 0x000ee2000c1e1b00 */
[----:B-1----:R-:W-:-:S06]  /*0130*/  IMAD.WIDE R4, R0, 0x8, R4 ;  /* 0x0000000800047825 */ /* 0x002fcc00078e0204 */
[----:B------:R-:W3:Y:S01]  /*0140*/  LDG.E.64 R4, desc[UR36][R4.64] ;  /* 0x0000002404047981 */ /* 0x000ee2000c1e1b00 */
[----:B--2---:R-:W-:Y:S01]  /*0150*/  IMAD.WIDE R8, R0, 0x8, R8 ;  /* 0x0000000800087825 */ /* 0x004fe200078e0208 */
[----:B---3--:R-:W-:-:S07]  /*0160*/  DADD R6, R2, R4 ;  /* 0x0000000002067229 */ /* 0x008fce0000000004 */
[----:B------:R-:W-:Y:S01]  /*0170*/  STG.E.64 desc[UR36][R8.64], R6 ;  /* 0x0000000608007986 */ /* 0x000fe2000c101b24 */
[----:B------:R-:W-:Y:S05]  /*0180*/  EXIT ;  /* 0x000000000000794d */ /* 0x000fea0003800000 */
.L_x_0:
[----:B------:R-:W0:Y:S01]  /*0190*/  LDC.64 R2, c[0x0][0x3a0] ;  /* 0x0000e800ff027b82 */ /* 0x000e220000000a00 */
[----:B------:R-:W-:Y:S01]  /*01a0*/  MOV R8, 0x0 ;  /* 0x0000000000087802 */ /* 0x000fe20000000f00 */
[----:B------:R-:W1:Y:S01]  /*01b0*/  LDCU.64 UR4, c[0x4][0x8] ;  /* 0x01000100ff0477ac */ /* 0x000e620008000a00 */
[----:B0-----:R-:W2:Y:S05]  /*01c0*/  LDG.E R9, desc[UR36][R2.64] ;  /* 0x0000002402097981 */ /* 0x001eaa000c1e1900 */
[----:B------:R0:W3:Y:S01]  /*01d0*/  LDC.64 R10, c[0x4][R8] ;  /* 0x01000000080a7b82 */ /* 0x0000e20000000a00 */
[----:B-1----:R-:W-:Y:S01]  /*01e0*/  MOV R4, UR4 ;  /* 0x0000000400047c02 */ /* 0x002fe20008000f00 */
[----:B------:R0:W-:Y:S01]  /*01f0*/  STL [R1], R0 ;  /* 0x0000000001007387 */ /* 0x0001e20000100800 */
[----:B------:R-:W-:-:S02]  /*0200*/  MOV R5, UR5 ;  /* 0x0000000500057c02 */ /* 0x000fc40008000f00 */
[----:B--2---:R-:W-:-:S05]  /*0210*/  VIMNMX R9, PT, PT, R0, R9, PT ;  /* 0x0000000900097248 */ /* 0x004fca0003fe0100 */
[----:B---3--:R0:W-:Y:S02]  /*0220*/  STG.E desc[UR36][R2.64], R9 ;  /* 0x0000000902007986 */ /* 0x0081e4000c101924 */
[----:B------:R-:W-:-:S07]  /*0230*/  LEPC R20, `(.L_x_1) ;  /* 0x000000001014794e */ /* 0x000fce0000000000 */
[----:B0-----:R-:W-:Y:S05]  /*0240*/  CALL.ABS.NOINC R10 ;  /* 0x000000000a007343 */ /* 0x001fea0003c00000 */
.L_x_1:
[----:B------:R-:W-:Y:S05]  /*0250*/  EXIT ;  /* 0x000000000000794d */ /* 0x000fea0003800000 */
.L_x_2:
[----:B------:R-:W-:-:S00]  /*0260*/  BRA `(.L_x_2) ;  /* 0xfffffffc00fc7947 */ /* 0x000fc0000383ffff */
[----:B------:R-:W-:-:S00]  /*0270*/  NOP ;  /* 0x0000000000007918 */ /* 0x000fc00000000000 */
        /* <DEDUP_REMOVED lines=8> */
.L_x_3:


//--------------------- .nv.global.init           --------------------------
	.section	.nv.global.init,"aw",@progbits
.nv.global.init:
	.type		$str,@object
	.size		$str,(.L_0 - $str)
$str:
        /*0000*/ 	.byte	0x45, 0x72, 0x72, 0x6f, 0x72, 0x3a, 0x20, 0x69, 0x20, 0x3d, 0x20, 0x25, 0x64, 0x0a, 0x00
.L_0:


//--------------------- .nv.shared.reserved.0     --------------------------
	.section	.nv.shared.reserved.0,"aw",@nobits
	.weak		__nv_reservedSMEM_offset_0_alias
	.size		__nv_reservedSMEM_offset_0_alias, 0, 64
	.other		__nv_reservedSMEM_offset_0_alias,@"STO_CUDA_RESERVED_SHARED STV_DEFAULT"
__nv_reservedSMEM_offset_0_alias:
	.zero		0
	.zero		64


//--------------------- .nv.constant0._Z3addiPdS_S_Pi --------------------------
	.section	.nv.constant0._Z3addiPdS_S_Pi,"a",@progbits
	.sectionflags	@""
	.align	4
.nv.constant0._Z3addiPdS_S_Pi:
	.zero		936


//--------------------- SYMBOLS --------------------------

	.type		.nv.reservedSmem.offset0,@object
	.size		.nv.reservedSmem.offset0,0x4
	.type		vprintf,@function
